	.headerflags	@"EF_CUDA_TEXMODE_UNIFIED EF_CUDA_64BIT_ADDRESS EF_CUDA_ACCELERATORS EF_CUDA_SM90 EF_CUDA_VIRTUAL_SM(EF_CUDA_SM90)"
	.elftype	@"ET_EXEC"


//--------------------- .nv.info                  --------------------------
	.section	.nv.info,"",@"SHT_CUDA_INFO"
	.align	4


	//----- nvinfo : EIATTR_REGCOUNT
	.align		4
        /*0000*/ 	.byte	0x04, 0x2f
        /*0002*/ 	.short	(.L_1 - .L_0)
	.align		4
.L_0:
        /*0004*/ 	.word	index@(triton_poi_fused_cat_17)
        /*0008*/ 	.word	0x00000017


	//----- nvinfo : EIATTR_MIN_STACK_SIZE
	.align		4
.L_1:
        /*000c*/ 	.byte	0x04, 0x12
        /*000e*/ 	.short	(.L_3 - .L_2)
	.align		4
.L_2:
        /*0010*/ 	.word	index@(triton_poi_fused_cat_17)
        /*0014*/ 	.word	0x00000000


	//----- nvinfo : EIATTR_FRAME_SIZE
	.align		4
.L_3:
        /*0018*/ 	.byte	0x04, 0x11
        /*001a*/ 	.short	(.L_5 - .L_4)
	.align		4
.L_4:
        /*001c*/ 	.word	index@(triton_poi_fused_cat_17)
        /*0020*/ 	.word	0x00000000


	//----- nvinfo : EIATTR_MIN_STACK_SIZE
	.align		4
.L_5:
        /*0024*/ 	.byte	0x04, 0x12
        /*0026*/ 	.short	(.L_7 - .L_6)
	.align		4
.L_6:
        /*0028*/ 	.word	index@(triton_poi_fused_cat_17)
        /*002c*/ 	.word	0x00000000
.L_7:


//--------------------- .nv.info.triton_poi_fused_cat_17 --------------------------
	.section	.nv.info.triton_poi_fused_cat_17,"",@"SHT_CUDA_INFO"
	.sectionflags	@""
	.align	4


	//----- nvinfo : EIATTR_CUDA_API_VERSION
	.align		4
        /*0000*/ 	.byte	0x04, 0x37
        /*0002*/ 	.short	(.L_9 - .L_8)
.L_8:
        /*0004*/ 	.word	0x0000007c


	//----- nvinfo : EIATTR_KPARAM_INFO
	.align		4
.L_9:
        /*0008*/ 	.byte	0x04, 0x17
        /*000a*/ 	.short	(.L_11 - .L_10)
.L_10:
        /*000c*/ 	.word	0x00000000
        /*0010*/ 	.short	0x0004
        /*0012*/ 	.short	0x0020
        /*0014*/ 	.byte	0x00, 0xf0, 0x11, 0x00


	//----- nvinfo : EIATTR_KPARAM_INFO
	.align		4
.L_11:
        /*0018*/ 	.byte	0x04, 0x17
        /*001a*/ 	.short	(.L_13 - .L_12)
.L_12:
        /*001c*/ 	.word	0x00000000
        /*0020*/ 	.short	0x0003
        /*0022*/ 	.short	0x0018
        /*0024*/ 	.byte	0x00, 0xf4, 0x21, 0x00


	//----- nvinfo : EIATTR_KPARAM_INFO
	.align		4
.L_13:
        /*0028*/ 	.byte	0x04, 0x17
        /*002a*/ 	.short	(.L_15 - .L_14)
.L_14:
        /*002c*/ 	.word	0x00000000
        /*0030*/ 	.short	0x0002
        /*0032*/ 	.short	0x0010
        /*0034*/ 	.byte	0x00, 0xf4, 0x21, 0x00


	//----- nvinfo : EIATTR_KPARAM_INFO
	.align		4
.L_15:
        /*0038*/ 	.byte	0x04, 0x17
        /*003a*/ 	.short	(.L_17 - .L_16)
.L_16:
        /*003c*/ 	.word	0x00000000
        /*0040*/ 	.short	0x0001
        /*0042*/ 	.short	0x0008
        /*0044*/ 	.byte	0x00, 0xf4, 0x21, 0x00


	//----- nvinfo : EIATTR_KPARAM_INFO
	.align		4
.L_17:
        /*0048*/ 	.byte	0x04, 0x17
        /*004a*/ 	.short	(.L_19 - .L_18)
.L_18:
        /*004c*/ 	.word	0x00000000
        /*0050*/ 	.short	0x0000
        /*0052*/ 	.short	0x0000
        /*0054*/ 	.byte	0x00, 0xf4, 0x21, 0x00


	//----- nvinfo : EIATTR_SPARSE_MMA_MASK
	.align		4
.L_19:
        /*0058*/ 	.byte	0x03, 0x50
        /*005a*/ 	.short	0x0000


	//----- nvinfo : EIATTR_MAXREG_COUNT
	.align		4
        /*005c*/ 	.byte	0x03, 0x1b
        /*005e*/ 	.short	0x00ff


	//----- nvinfo : EIATTR_EXIT_INSTR_OFFSETS
	.align		4
        /*0060*/ 	.byte	0x04, 0x1c
        /*0062*/ 	.short	(.L_21 - .L_20)


	//   ....[0]....
.L_20:
        /*0064*/ 	.word	0x00000430


	//----- nvinfo : EIATTR_REQNTID
	.align		4
.L_21:
        /*0068*/ 	.byte	0x04, 0x10
        /*006a*/ 	.short	(.L_23 - .L_22)
.L_22:
        /*006c*/ 	.word	0x00000080
        /*0070*/ 	.word	0x00000001
        /*0074*/ 	.word	0x00000001


	//----- nvinfo : EIATTR_CBANK_PARAM_SIZE
	.align		4
.L_23:
        /*0078*/ 	.byte	0x03, 0x19
        /*007a*/ 	.short	0x0024


	//----- nvinfo : EIATTR_PARAM_CBANK
	.align		4
        /*007c*/ 	.byte	0x04, 0x0a
        /*007e*/ 	.short	(.L_25 - .L_24)
	.align		4
.L_24:
        /*0080*/ 	.word	index@(.nv.constant0.triton_poi_fused_cat_17)
        /*0084*/ 	.short	0x0210
        /*0086*/ 	.short	0x0024


	//----- nvinfo : EIATTR_SW_WAR
	.align		4
.L_25:
        /*0088*/ 	.byte	0x04, 0x36
        /*008a*/ 	.short	(.L_27 - .L_26)
.L_26:
        /*008c*/ 	.word	0x00000008
.L_27:


//--------------------- .nv.callgraph             --------------------------
	.section	.nv.callgraph,"",@"SHT_CUDA_CALLGRAPH"
	.align	4
	.sectionentsize	8
	.align		4
        /*0000*/ 	.word	0x00000000
	.align		4
        /*0004*/ 	.word	0xffffffff
	.align		4
        /*0008*/ 	.word	0x00000000
	.align		4
        /*000c*/ 	.word	0xfffffffe
	.align		4
        /*0010*/ 	.word	0x00000000
	.align		4
        /*0014*/ 	.word	0xfffffffd
	.align		4
        /*0018*/ 	.word	0x00000000
	.align		4
        /*001c*/ 	.word	0xfffffffc


//--------------------- .text.triton_poi_fused_cat_17 --------------------------
	.section	.text.triton_poi_fused_cat_17,"ax",@progbits
	.align	128
        .global         triton_poi_fused_cat_17
        .type           triton_poi_fused_cat_17,@function
        .size           triton_poi_fused_cat_17,(.L_x_1 - triton_poi_fused_cat_17)
        .other          triton_poi_fused_cat_17,@"STO_CUDA_ENTRY STV_DEFAULT"
triton_poi_fused_cat_17:
.text.triton_poi_fused_cat_17:
[----:B------:R-:W-:Y:S01]  /*0000*/  LDC R1, c[0x0][0x28] ;  /* 0x00000a00ff017b82 */ /* 0x000fe20000000800 */
[----:B------:R-:W1:Y:S07]  /*0010*/  S2R R0, SR_TID.X ;  /* 0x0000000000007919 */ /* 0x000e6e0000002100 */
[----:B------:R-:W2:Y:S01]  /*0020*/  LDC.64 R4, c[0x0][0x210] ;  /* 0x00008400ff047b82 */ /* 0x000ea20000000a00 */
[----:B------:R-:W-:Y:S01]  /*0030*/  ULDC.64 UR6, c[0x0][0x220] ;  /* 0x0000880000067ab9 */ /* 0x000fe20000000a00 */
[----:B------:R-:W-:Y:S01]  /*0040*/  ULDC.64 UR4, c[0x0][0x208] ;  /* 0x0000820000047ab9 */ /* 0x000fe20000000a00 */
[----:B------:R-:W3:Y:S01]  /*0050*/  S2R R3, SR_CTAID.X ;  /* 0x0000000000037919 */ /* 0x000ee20000002500 */
[----:B-1----:R-:W-:-:S05]  /*0060*/  IMAD.SHL.U32 R0, R0, 0x4, RZ ;  /* 0x0000000400007824 */ /* 0x002fca00078e00ff */
[----:B------:R-:W-:-:S05]  /*0070*/  LOP3.LUT R0, R0, 0x1fc, RZ, 0xc0, !PT ;  /* 0x000001fc00007812 */ /* 0x000fca00078ec0ff */
[----:B---3--:R-:W-:-:S05]  /*0080*/  IMAD R0, R3, 0x200, R0 ;  /* 0x0000020003007824 */ /* 0x008fca00078e0200 */
[----:B------:R-:W-:-:S04]  /*0090*/  SHF.R.S32.HI R3, RZ, 0x1f, R0 ;  /* 0x0000001fff037819 */ /* 0x000fc80000011400 */
[CC--:B------:R-:W-:Y:S02]  /*00a0*/  LEA.HI R6, R3.reuse, R0.reuse, RZ, 0x6 ;  /* 0x0000000003067211 */ /* 0x0c0fe400078f30ff */
[----:B------:R-:W-:Y:S02]  /*00b0*/  LEA.HI R9, R3, R0, RZ, 0xe ;  /* 0x0000000003097211 */ /* 0x000fe400078f70ff */
[--C-:B------:R-:W-:Y:S01]  /*00c0*/  SHF.R.S32.HI R7, RZ, 0x6, R6.reuse ;  /* 0x00000006ff077819 */ /* 0x100fe20000011406 */
[----:B------:R-:W1:Y:S01]  /*00d0*/  LDC.64 R2, c[0x0][0x218] ;  /* 0x00008600ff027b82 */ /* 0x000e620000000a00 */
[----:B------:R-:W-:Y:S02]  /*00e0*/  SHF.R.S32.HI R8, RZ, 0x1f, R6 ;  /* 0x0000001fff087819 */ /* 0x000fe40000011406 */
[----:B------:R-:W-:Y:S02]  /*00f0*/  SHF.R.S32.HI R10, RZ, 0xe, R9 ;  /* 0x0000000eff0a7819 */ /* 0x000fe40000011409 */
[----:B------:R-:W-:-:S02]  /*0100*/  LEA.HI R8, R8, R7, RZ, 0x8 ;  /* 0x0000000708087211 */ /* 0x000fc400078f40ff */
[----:B------:R-:W-:Y:S01]  /*0110*/  LOP3.LUT R9, R9, 0xffffc000, RZ, 0xc0, !PT ;  /* 0xffffc00009097812 */ /* 0x000fe200078ec0ff */
[----:B------:R-:W-:Y:S01]  /*0120*/  IMAD.SHL.U32 R10, R10, 0x2000, RZ ;  /* 0x000020000a0a7824 */ /* 0x000fe200078e00ff */
[----:B------:R-:W-:Y:S02]  /*0130*/  LOP3.LUT R8, R8, 0xffffff00, RZ, 0xc0, !PT ;  /* 0xffffff0008087812 */ /* 0x000fe400078ec0ff */
[----:B------:R-:W-:Y:S02]  /*0140*/  LOP3.LUT R11, R6, 0xffffffc0, RZ, 0xc0, !PT ;  /* 0xffffffc0060b7812 */ /* 0x000fe400078ec0ff */
[----:B------:R-:W-:Y:S01]  /*0150*/  IADD3 R9, R10, R0, -R9 ;  /* 0x000000000a097210 */ /* 0x000fe20007ffe809 */
[----:B------:R-:W-:Y:S01]  /*0160*/  IMAD.IADD R13, R7, 0x1, -R8 ;  /* 0x00000001070d7824 */ /* 0x000fe200078e0a08 */
[----:B------:R-:W-:Y:S01]  /*0170*/  SHF.R.S32.HI R15, RZ, 0x1f, R10 ;  /* 0x0000001fff0f7819 */ /* 0x000fe2000001140a */
[----:B------:R-:W-:Y:S01]  /*0180*/  IMAD.IADD R11, R0, 0x1, -R11 ;  /* 0x00000001000b7824 */ /* 0x000fe200078e0a0b */
[----:B------:R-:W-:Y:S01]  /*0190*/  CS2R R6, SRZ ;  /* 0x0000000000067805 */ /* 0x000fe2000001ff00 */
[----:B--2---:R-:W-:Y:S01]  /*01a0*/  IMAD.WIDE R8, R9, 0x4, R4 ;  /* 0x0000000409087825 */ /* 0x004fe200078e0204 */
[----:B------:R-:W-:-:S03]  /*01b0*/  ISETP.GE.AND P0, PT, R13, 0x80, PT ;  /* 0x000000800d00780c */ /* 0x000fc60003f06270 */
[----:B------:R-:W-:-:S05]  /*01c0*/  IMAD.SHL.U32 R5, R13, 0x40, RZ ;  /* 0x000000400d057824 */ /* 0x000fca00078e00ff */
[----:B------:R-:W-:Y:S02]  /*01d0*/  IADD3 R20, P1, P2, R5, R11, R10 ;  /* 0x0000000b05147210 */ /* 0x000fe40007a3e00a */
[----:B------:R-:W-:Y:S02]  /*01e0*/  SHF.R.S32.HI R11, RZ, 0x1f, R11 ;  /* 0x0000001fff0b7819 */ /* 0x000fe4000001140b */
[----:B------:R-:W-:Y:S02]  /*01f0*/  SHF.R.S32.HI R10, RZ, 0x1f, R5 ;  /* 0x0000001fff0a7819 */ /* 0x000fe40000011405 */
[----:B------:R-:W-:Y:S02]  /*0200*/  CS2R R4, SRZ ;  /* 0x0000000000047805 */ /* 0x000fe4000001ff00 */
[----:B------:R-:W-:Y:S02]  /*0210*/  CS2R R16, SRZ ;  /* 0x0000000000107805 */ /* 0x000fe4000001ff00 */
[----:B------:R-:W-:-:S02]  /*0220*/  IADD3.X R11, R10, R11, R15, P1, P2 ;  /* 0x0000000b0a0b7210 */ /* 0x000fc40000fe440f */
[----:B------:R-:W-:Y:S02]  /*0230*/  CS2R R18, SRZ ;  /* 0x0000000000127805 */ /* 0x000fe4000001ff00 */
[C---:B------:R-:W-:Y:S01]  /*0240*/  ISETP.GT.AND P1, PT, R13.reuse, 0x7f, PT ;  /* 0x0000007f0d00780c */ /* 0x040fe20003f24270 */
[----:B-1----:R-:W-:Y:S01]  /*0250*/  IMAD.WIDE R12, R13, 0x4, R2 ;  /* 0x000000040d0c7825 */ /* 0x002fe200078e0202 */
[C---:B------:R-:W-:Y:S01]  /*0260*/  LEA R14, P2, R20.reuse, UR6, 0x2 ;  /* 0x00000006140e7c11 */ /* 0x040fe2000f8410ff */
[----:B------:R1:W2:Y:S01]  /*0270*/  @!P0 LDG.E.128 R4, desc[UR4][R8.64] ;  /* 0x0000000408048981 */ /* 0x0002a2000c1e1d00 */
[----:B------:R-:W3:Y:S02]  /*0280*/  LDC.64 R2, c[0x0][0x228] ;  /* 0x00008a00ff027b82 */ /* 0x000ee40000000a00 */
[----:B------:R-:W-:Y:S01]  /*0290*/  LEA.HI.X R15, R20, UR7, R11, 0x2, P2 ;  /* 0x00000007140f7c11 */ /* 0x000fe200090f140b */
[----:B------:R-:W4:Y:S01]  /*02a0*/  @!P0 LDG.E.EL R16, desc[UR4][R12.64] ;  /* 0x000000040c108981 */ /* 0x000f22000c2e1900 */
[----:B------:R-:W-:-:S03]  /*02b0*/  CS2R R10, SRZ ;  /* 0x00000000000a7805 */ /* 0x000fc6000001ff00 */
[----:B------:R-:W5:Y:S01]  /*02c0*/  @!P0 LDG.E.EL R17, desc[UR4][R12.64] ;  /* 0x000000040c118981 */ /* 0x000f62000c2e1900 */
[----:B-1----:R-:W-:-:S03]  /*02d0*/  CS2R R8, SRZ ;  /* 0x0000000000087805 */ /* 0x002fc6000001ff00 */
[----:B------:R-:W5:Y:S04]  /*02e0*/  @!P0 LDG.E.EL R18, desc[UR4][R12.64] ;  /* 0x000000040c128981 */ /* 0x000f68000c2e1900 */
[----:B------:R5:W5:Y:S04]  /*02f0*/  @!P0 LDG.E.EL R19, desc[UR4][R12.64] ;  /* 0x000000040c138981 */ /* 0x000b68000c2e1900 */
[----:B------:R-:W5:Y:S01]  /*0300*/  @P1 LDG.E.128 R8, desc[UR4][R14.64+-0x8000] ;  /* 0xff8000040e081981 */ /* 0x000f62000c1e1d00 */
[----:B---3--:R-:W-:Y:S01]  /*0310*/  IMAD.WIDE R2, R0, 0x4, R2 ;  /* 0x0000000400027825 */ /* 0x008fe200078e0202 */
[----:B--2---:R-:W-:-:S02]  /*0320*/  SEL R20, R7, RZ, !P0 ;  /* 0x000000ff07147207 */ /* 0x004fc40004000000 */
[----:B------:R-:W-:Y:S02]  /*0330*/  SEL R4, R4, RZ, !P0 ;  /* 0x000000ff04047207 */ /* 0x000fe40004000000 */
[----:B----4-:R-:W-:Y:S02]  /*0340*/  SEL R7, R16, RZ, !P0 ;  /* 0x000000ff10077207 */ /* 0x010fe40004000000 */
[----:B------:R-:W-:Y:S02]  /*0350*/  SEL R5, R5, RZ, !P0 ;  /* 0x000000ff05057207 */ /* 0x000fe40004000000 */
[----:B------:R-:W-:Y:S01]  /*0360*/  SEL R6, R6, RZ, !P0 ;  /* 0x000000ff06067207 */ /* 0x000fe20004000000 */
[----:B------:R-:W-:Y:S01]  /*0370*/  FADD R4, R4, R7 ;  /* 0x0000000704047221 */ /* 0x000fe20000000000 */
[----:B-----5:R-:W-:Y:S02]  /*0380*/  SEL R12, R17, RZ, !P0 ;  /* 0x000000ff110c7207 */ /* 0x020fe40004000000 */
[----:B------:R-:W-:-:S03]  /*0390*/  SEL R13, R18, RZ, !P0 ;  /* 0x000000ff120d7207 */ /* 0x000fc60004000000 */
[----:B------:R-:W-:Y:S01]  /*03a0*/  FADD R5, R5, R12 ;  /* 0x0000000c05057221 */ /* 0x000fe20000000000 */
[----:B------:R-:W-:Y:S01]  /*03b0*/  SEL R19, R19, RZ, !P0 ;  /* 0x000000ff13137207 */ /* 0x000fe20004000000 */
[----:B------:R-:W-:Y:S01]  /*03c0*/  FADD R6, R6, R13 ;  /* 0x0000000d06067221 */ /* 0x000fe20000000000 */
[----:B------:R-:W-:-:S03]  /*03d0*/  @P0 SEL R4, R8, RZ, P1 ;  /* 0x000000ff08040207 */ /* 0x000fc60000800000 */
[----:B------:R-:W-:Y:S01]  /*03e0*/  FADD R7, R20, R19 ;  /* 0x0000001314077221 */ /* 0x000fe20000000000 */
[----:B------:R-:W-:Y:S02]  /*03f0*/  @P0 SEL R5, R9, RZ, P1 ;  /* 0x000000ff09050207 */ /* 0x000fe40000800000 */
[----:B------:R-:W-:Y:S02]  /*0400*/  @P0 SEL R6, R10, RZ, P1 ;  /* 0x000000ff0a060207 */ /* 0x000fe40000800000 */
[----:B------:R-:W-:-:S05]  /*0410*/  @P0 SEL R7, R11, RZ, P1 ;  /* 0x000000ff0b070207 */ /* 0x000fca0000800000 */
[----:B------:R-:W-:Y:S01]  /*0420*/  STG.E.128 desc[UR4][R2.64], R4 ;  /* 0x0000000402007986 */ /* 0x000fe2000c101d04 */
[----:B------:R-:W-:Y:S05]  /*0430*/  EXIT ;  /* 0x000000000000794d */ /* 0x000fea0003800000 */
.L_x_0:
[----:B------:R-:W-:-:S00]  /*0440*/  BRA `(.L_x_0) ;  /* 0xfffffffc00fc7947 */ /* 0x000fc0000383ffff */
[----:B------:R-:W-:-:S00]  /*0450*/  NOP ;  /* 0x0000000000007918 */ /* 0x000fc00000000000 */
        /* <DEDUP_REMOVED lines=10> */
.L_x_1:


//--------------------- .nv.constant0.triton_poi_fused_cat_17 --------------------------
	.section	.nv.constant0.triton_poi_fused_cat_17,"a",@progbits
	.sectionflags	@""
	.align	4
.nv.constant0.triton_poi_fused_cat_17:
	.zero		564
